//
// Generated by NVIDIA NVVM Compiler
//
// Compiler Build ID: CL-36424714
// Cuda compilation tools, release 13.0, V13.0.88
// Based on NVVM 20.0.0
//

.version 9.0
.target sm_100
.address_size 64

	// .globl	_Z14naiveReductionPfS_j
// _ZZ14naiveReductionPfS_jE10partialsum has been demoted
// _ZZ18optimizedReductionPfS_jE10partialsum has been demoted

.visible .entry _Z14naiveReductionPfS_j(
	.param .u64 .ptr .align 1 _Z14naiveReductionPfS_j_param_0,
	.param .u64 .ptr .align 1 _Z14naiveReductionPfS_j_param_1,
	.param .u32 _Z14naiveReductionPfS_j_param_2
)
{
	.reg .pred 	%p<9>;
	.reg .b32 	%r<28>;
	.reg .b32 	%f<7>;
	.reg .b64 	%rd<11>;
	// demoted variable
	.shared .align 4 .b8 _ZZ14naiveReductionPfS_jE10partialsum[4096];
	ld.param.u64 	%rd2, [_Z14naiveReductionPfS_j_param_0];
	ld.param.u64 	%rd3, [_Z14naiveReductionPfS_j_param_1];
	ld.param.u32 	%r12, [_Z14naiveReductionPfS_j_param_2];
	cvta.to.global.u64 	%rd1, %rd3;
	mov.u32 	%r1, %tid.x;
	mov.u32 	%r2, %ctaid.x;
	mov.u32 	%r3, %ntid.x;
	mul.lo.s32 	%r13, %r3, %r2;
	shl.b32 	%r4, %r13, 1;
	add.s32 	%r5, %r4, %r1;
	setp.ge.u32 	%p1, %r5, %r12;
	shl.b32 	%r14, %r1, 2;
	mov.u32 	%r15, _ZZ14naiveReductionPfS_jE10partialsum;
	add.s32 	%r6, %r15, %r14;
	@%p1 bra 	$L__BB0_2;
	mul.wide.u32 	%rd4, %r5, 4;
	add.s64 	%rd5, %rd1, %rd4;
	ld.global.f32 	%f1, [%rd5];
	st.shared.f32 	[%r6], %f1;
$L__BB0_2:
	add.s32 	%r7, %r5, %r3;
	setp.ge.u32 	%p2, %r7, %r12;
	@%p2 bra 	$L__BB0_4;
	mul.wide.u32 	%rd6, %r7, 4;
	add.s64 	%rd7, %rd1, %rd6;
	ld.global.f32 	%f2, [%rd7];
	shl.b32 	%r16, %r3, 2;
	add.s32 	%r17, %r6, %r16;
	st.shared.f32 	[%r17], %f2;
$L__BB0_4:
	bar.sync 	0;
	shl.b32 	%r8, %r1, 1;
	add.s32 	%r9, %r6, %r14;
	mov.b32 	%r27, 1;
$L__BB0_5:
	add.s32 	%r20, %r27, -1;
	and.b32  	%r21, %r20, %r1;
	setp.ne.s32 	%p3, %r21, 0;
	@%p3 bra 	$L__BB0_8;
	add.s32 	%r22, %r27, %r8;
	setp.gt.u32 	%p4, %r22, 1023;
	add.s32 	%r23, %r22, %r4;
	max.u32 	%r24, %r8, %r23;
	setp.ge.u32 	%p5, %r24, %r12;
	or.pred  	%p6, %p5, %p4;
	@%p6 bra 	$L__BB0_8;
	shl.b32 	%r25, %r27, 2;
	add.s32 	%r26, %r9, %r25;
	ld.shared.f32 	%f3, [%r26];
	ld.shared.f32 	%f4, [%r9];
	add.f32 	%f5, %f3, %f4;
	st.shared.f32 	[%r9], %f5;
$L__BB0_8:
	bar.sync 	0;
	shl.b32 	%r27, %r27, 1;
	setp.le.u32 	%p7, %r27, %r3;
	@%p7 bra 	$L__BB0_5;
	setp.ne.s32 	%p8, %r1, 0;
	@%p8 bra 	$L__BB0_11;
	ld.shared.f32 	%f6, [_ZZ14naiveReductionPfS_jE10partialsum];
	cvta.to.global.u64 	%rd8, %rd2;
	mul.wide.u32 	%rd9, %r2, 4;
	add.s64 	%rd10, %rd8, %rd9;
	st.global.f32 	[%rd10], %f6;
$L__BB0_11:
	bar.sync 	0;
	ret;

}
	// .globl	_Z18optimizedReductionPfS_j
.visible .entry _Z18optimizedReductionPfS_j(
	.param .u64 .ptr .align 1 _Z18optimizedReductionPfS_j_param_0,
	.param .u64 .ptr .align 1 _Z18optimizedReductionPfS_j_param_1,
	.param .u32 _Z18optimizedReductionPfS_j_param_2
)
{
	.reg .pred 	%p<8>;
	.reg .b32 	%r<20>;
	.reg .b32 	%f<7>;
	.reg .b64 	%rd<11>;
	// demoted variable
	.shared .align 4 .b8 _ZZ18optimizedReductionPfS_jE10partialsum[4096];
	ld.param.u64 	%rd2, [_Z18optimizedReductionPfS_j_param_0];
	ld.param.u64 	%rd3, [_Z18optimizedReductionPfS_j_param_1];
	ld.param.u32 	%r9, [_Z18optimizedReductionPfS_j_param_2];
	cvta.to.global.u64 	%rd1, %rd3;
	mov.u32 	%r1, %tid.x;
	mov.u32 	%r2, %ctaid.x;
	mov.u32 	%r19, %ntid.x;
	mul.lo.s32 	%r10, %r19, %r2;
	shl.b32 	%r11, %r10, 1;
	add.s32 	%r4, %r11, %r1;
	setp.ge.u32 	%p1, %r4, %r9;
	shl.b32 	%r12, %r1, 2;
	mov.u32 	%r13, _ZZ18optimizedReductionPfS_jE10partialsum;
	add.s32 	%r5, %r13, %r12;
	@%p1 bra 	$L__BB1_2;
	mul.wide.u32 	%rd4, %r4, 4;
	add.s64 	%rd5, %rd1, %rd4;
	ld.global.f32 	%f1, [%rd5];
	st.shared.f32 	[%r5], %f1;
$L__BB1_2:
	add.s32 	%r6, %r4, %r19;
	setp.ge.u32 	%p2, %r6, %r9;
	@%p2 bra 	$L__BB1_4;
	mul.wide.u32 	%rd6, %r6, 4;
	add.s64 	%rd7, %rd1, %rd6;
	ld.global.f32 	%f2, [%rd7];
	shl.b32 	%r14, %r19, 2;
	add.s32 	%r15, %r5, %r14;
	st.shared.f32 	[%r15], %f2;
$L__BB1_4:
	bar.sync 	0;
$L__BB1_5:
	setp.ge.u32 	%p3, %r1, %r19;
	add.s32 	%r16, %r19, %r4;
	setp.ge.u32 	%p4, %r16, %r9;
	or.pred  	%p5, %p3, %p4;
	@%p5 bra 	$L__BB1_7;
	shl.b32 	%r17, %r19, 2;
	add.s32 	%r18, %r5, %r17;
	ld.shared.f32 	%f3, [%r18];
	ld.shared.f32 	%f4, [%r5];
	add.f32 	%f5, %f3, %f4;
	st.shared.f32 	[%r5], %f5;
$L__BB1_7:
	bar.sync 	0;
	shr.u32 	%r8, %r19, 1;
	setp.gt.u32 	%p6, %r19, 1;
	mov.u32 	%r19, %r8;
	@%p6 bra 	$L__BB1_5;
	setp.ne.s32 	%p7, %r1, 0;
	@%p7 bra 	$L__BB1_10;
	ld.shared.f32 	%f6, [_ZZ18optimizedReductionPfS_jE10partialsum];
	cvta.to.global.u64 	%rd8, %rd2;
	mul.wide.u32 	%rd9, %r2, 4;
	add.s64 	%rd10, %rd8, %rd9;
	st.global.f32 	[%rd10], %f6;
$L__BB1_10:
	ret;

}


// ===== COMPILED SASS (sm_100) =====

	.target	sm_100

	.elftype	@"ET_EXEC"


//--------------------- .note.nv.tkinfo           --------------------------
	.section	.note.nv.tkinfo,"",@"SHT_NOTE"
	.sectionflags	@"SHF_NOTE_NV_TKINFO"
	.tkinfo
        /*0018*/ 	.word	0x00000002
        /*0030*/ 	.string	""
        /*0030*/ 	.string	"ptxas"
        /*0030*/ 	.string	"Cuda compilation tools, release 13.0, V13.0.88"
        /*0030*/ 	.string	"Build cuda_13.0.r13.0/compiler.36424714_0"
        /*0030*/ 	.string	"-arch sm_100 -m 64 "



//--------------------- .note.nv.cuinfo           --------------------------
	.section	.note.nv.cuinfo,"",@"SHT_NOTE"
	.sectionflags	@"SHF_NOTE_NV_CUINFO"
        /*0018*/ 	.short	0x0002
        /*001a*/ 	.short	0x0064
        /*001c*/ 	.short	0x0082
	.zero		2


//--------------------- .nv.info                  --------------------------
	.section	.nv.info,"",@"SHT_CUDA_INFO"
	.align	4


	//----- nvinfo : EIATTR_REGCOUNT
	.align		4
        /*0000*/ 	.byte	0x04, 0x2f
        /*0002*/ 	.short	(.L_1 - .L_0)
	.align		4
.L_0:
        /*0004*/ 	.word	index@(_Z14naiveReductionPfS_j)
        /*0008*/ 	.word	0x0000000e


	//----- nvinfo : EIATTR_FRAME_SIZE
	.align		4
.L_1:
        /*000c*/ 	.byte	0x04, 0x11
        /*000e*/ 	.short	(.L_3 - .L_2)
	.align		4
.L_2:
        /*0010*/ 	.word	index@(_Z14naiveReductionPfS_j)
        /*0014*/ 	.word	0x00000000


	//----- nvinfo : EIATTR_REGCOUNT
	.align		4
.L_3:
        /*0018*/ 	.byte	0x04, 0x2f
        /*001a*/ 	.short	(.L_5 - .L_4)
	.align		4
.L_4:
        /*001c*/ 	.word	index@(_Z18optimizedReductionPfS_j)
        /*0020*/ 	.word	0x00000010


	//----- nvinfo : EIATTR_FRAME_SIZE
	.align		4
.L_5:
        /*0024*/ 	.byte	0x04, 0x11
        /*0026*/ 	.short	(.L_7 - .L_6)
	.align		4
.L_6:
        /*0028*/ 	.word	index@(_Z18optimizedReductionPfS_j)
        /*002c*/ 	.word	0x00000000


	//----- nvinfo : EIATTR_MIN_STACK_SIZE
	.align		4
.L_7:
        /*0030*/ 	.byte	0x04, 0x12
        /*0032*/ 	.short	(.L_9 - .L_8)
	.align		4
.L_8:
        /*0034*/ 	.word	index@(_Z18optimizedReductionPfS_j)
        /*0038*/ 	.word	0x00000000


	//----- nvinfo : EIATTR_MIN_STACK_SIZE
	.align		4
.L_9:
        /*003c*/ 	.byte	0x04, 0x12
        /*003e*/ 	.short	(.L_11 - .L_10)
	.align		4
.L_10:
        /*0040*/ 	.word	index@(_Z14naiveReductionPfS_j)
        /*0044*/ 	.word	0x00000000
.L_11:


//--------------------- .nv.compat                --------------------------
	.section	.nv.compat,"",@"SHT_CUDA_COMPAT_INFO"
	.align	4
        /*0000*/ 	.byte	0x02, 0x09, 0x00, 0x00, 0x02, 0x02, 0x01, 0x00, 0x02, 0x05, 0x05, 0x00, 0x03, 0x07, 0x01, 0x01
        /*0010*/ 	.byte	0x02, 0x03, 0x00, 0x00, 0x02, 0x06, 0x01, 0x00, 0x04, 0x0b, 0x08, 0x00, 0x09, 0x00, 0x00, 0x00
        /*0020*/ 	.byte	0x00, 0x00, 0x00, 0x00


//--------------------- .nv.info._Z18optimizedReductionPfS_j --------------------------
	.section	.nv.info._Z18optimizedReductionPfS_j,"",@"SHT_CUDA_INFO"
	.sectionflags	@""
	.align	4


	//----- nvinfo : EIATTR_CUDA_API_VERSION
	.align		4
        /*0000*/ 	.byte	0x04, 0x37
        /*0002*/ 	.short	(.L_13 - .L_12)
.L_12:
        /*0004*/ 	.word	0x00000082


	//----- nvinfo : EIATTR_KPARAM_INFO
	.align		4
.L_13:
        /*0008*/ 	.byte	0x04, 0x17
        /*000a*/ 	.short	(.L_15 - .L_14)
.L_14:
        /*000c*/ 	.word	0x00000000
        /*0010*/ 	.short	0x0002
        /*0012*/ 	.short	0x0010
        /*0014*/ 	.byte	0x00, 0xf0, 0x11, 0x00


	//----- nvinfo : EIATTR_KPARAM_INFO
	.align		4
.L_15:
        /*0018*/ 	.byte	0x04, 0x17
        /*001a*/ 	.short	(.L_17 - .L_16)
.L_16:
        /*001c*/ 	.word	0x00000000
        /*0020*/ 	.short	0x0001
        /*0022*/ 	.short	0x0008
        /*0024*/ 	.byte	0x00, 0xf5, 0x21, 0x00


	//----- nvinfo : EIATTR_KPARAM_INFO
	.align		4
.L_17:
        /*0028*/ 	.byte	0x04, 0x17
        /*002a*/ 	.short	(.L_19 - .L_18)
.L_18:
        /*002c*/ 	.word	0x00000000
        /*0030*/ 	.short	0x0000
        /*0032*/ 	.short	0x0000
        /*0034*/ 	.byte	0x00, 0xf5, 0x21, 0x00


	//----- nvinfo : EIATTR_SPARSE_MMA_MASK
	.align		4
.L_19:
        /*0038*/ 	.byte	0x03, 0x50
        /*003a*/ 	.short	0x0000


	//----- nvinfo : EIATTR_MAXREG_COUNT
	.align		4
        /*003c*/ 	.byte	0x03, 0x1b
        /*003e*/ 	.short	0x00ff


	//----- nvinfo : EIATTR_NUM_BARRIERS
	.align		4
        /*0040*/ 	.byte	0x02, 0x4c
        /*0042*/ 	.byte	0x01
	.zero		1


	//----- nvinfo : EIATTR_MERCURY_ISA_VERSION
	.align		4
        /*0044*/ 	.byte	0x03, 0x5f
        /*0046*/ 	.short	0x0101


	//----- nvinfo : EIATTR_VRC_CTA_INIT_COUNT
	.align		4
        /*0048*/ 	.byte	0x02, 0x4a
	.zero		1
	.zero		1


	//----- nvinfo : EIATTR_EXIT_INSTR_OFFSETS
	.align		4
        /*004c*/ 	.byte	0x04, 0x1c
        /*004e*/ 	.short	(.L_21 - .L_20)


	//   ....[0]....
.L_20:
        /*0050*/ 	.word	0x00000280


	//   ....[1]....
        /*0054*/ 	.word	0x00000300


	//----- nvinfo : EIATTR_CBANK_PARAM_SIZE
	.align		4
.L_21:
        /*0058*/ 	.byte	0x03, 0x19
        /*005a*/ 	.short	0x0014


	//----- nvinfo : EIATTR_PARAM_CBANK
	.align		4
        /*005c*/ 	.byte	0x04, 0x0a
        /*005e*/ 	.short	(.L_23 - .L_22)
	.align		4
.L_22:
        /*0060*/ 	.word	index@(.nv.constant0._Z18optimizedReductionPfS_j)
        /*0064*/ 	.short	0x0380
        /*0066*/ 	.short	0x0014


	//----- nvinfo : EIATTR_SW_WAR
	.align		4
.L_23:
        /*0068*/ 	.byte	0x04, 0x36
        /*006a*/ 	.short	(.L_25 - .L_24)
.L_24:
        /*006c*/ 	.word	0x00000008
.L_25:


//--------------------- .nv.info._Z14naiveReductionPfS_j --------------------------
	.section	.nv.info._Z14naiveReductionPfS_j,"",@"SHT_CUDA_INFO"
	.sectionflags	@""
	.align	4


	//----- nvinfo : EIATTR_CUDA_API_VERSION
	.align		4
        /*0000*/ 	.byte	0x04, 0x37
        /*0002*/ 	.short	(.L_27 - .L_26)
.L_26:
        /*0004*/ 	.word	0x00000082


	//----- nvinfo : EIATTR_KPARAM_INFO
	.align		4
.L_27:
        /*0008*/ 	.byte	0x04, 0x17
        /*000a*/ 	.short	(.L_29 - .L_28)
.L_28:
        /*000c*/ 	.word	0x00000000
        /*0010*/ 	.short	0x0002
        /*0012*/ 	.short	0x0010
        /*0014*/ 	.byte	0x00, 0xf0, 0x11, 0x00


	//----- nvinfo : EIATTR_KPARAM_INFO
	.align		4
.L_29:
        /*0018*/ 	.byte	0x04, 0x17
        /*001a*/ 	.short	(.L_31 - .L_30)
.L_30:
        /*001c*/ 	.word	0x00000000
        /*0020*/ 	.short	0x0001
        /*0022*/ 	.short	0x0008
        /*0024*/ 	.byte	0x00, 0xf5, 0x21, 0x00


	//----- nvinfo : EIATTR_KPARAM_INFO
	.align		4
.L_31:
        /*0028*/ 	.byte	0x04, 0x17
        /*002a*/ 	.short	(.L_33 - .L_32)
.L_32:
        /*002c*/ 	.word	0x00000000
        /*0030*/ 	.short	0x0000
        /*0032*/ 	.short	0x0000
        /*0034*/ 	.byte	0x00, 0xf5, 0x21, 0x00


	//----- nvinfo : EIATTR_SPARSE_MMA_MASK
	.align		4
.L_33:
        /*0038*/ 	.byte	0x03, 0x50
        /*003a*/ 	.short	0x0000


	//----- nvinfo : EIATTR_MAXREG_COUNT
	.align		4
        /*003c*/ 	.byte	0x03, 0x1b
        /*003e*/ 	.short	0x00ff


	//----- nvinfo : EIATTR_NUM_BARRIERS
	.align		4
        /*0040*/ 	.byte	0x02, 0x4c
        /*0042*/ 	.byte	0x01
	.zero		1


	//----- nvinfo : EIATTR_MERCURY_ISA_VERSION
	.align		4
        /*0044*/ 	.byte	0x03, 0x5f
        /*0046*/ 	.short	0x0101


	//----- nvinfo : EIATTR_VRC_CTA_INIT_COUNT
	.align		4
        /*0048*/ 	.byte	0x02, 0x4a
	.zero		1
	.zero		1


	//----- nvinfo : EIATTR_EXIT_INSTR_OFFSETS
	.align		4
        /*004c*/ 	.byte	0x04, 0x1c
        /*004e*/ 	.short	(.L_35 - .L_34)


	//   ....[0]....
.L_34:
        /*0050*/ 	.word	0x00000390


	//----- nvinfo : EIATTR_CRS_STACK_SIZE
	.align		4
.L_35:
        /*0054*/ 	.byte	0x04, 0x1e
        /*0056*/ 	.short	(.L_37 - .L_36)
.L_36:
        /*0058*/ 	.word	0x00000000


	//----- nvinfo : EIATTR_CBANK_PARAM_SIZE
	.align		4
.L_37:
        /*005c*/ 	.byte	0x03, 0x19
        /*005e*/ 	.short	0x0014


	//----- nvinfo : EIATTR_PARAM_CBANK
	.align		4
        /*0060*/ 	.byte	0x04, 0x0a
        /*0062*/ 	.short	(.L_39 - .L_38)
	.align		4
.L_38:
        /*0064*/ 	.word	index@(.nv.constant0._Z14naiveReductionPfS_j)
        /*0068*/ 	.short	0x0380
        /*006a*/ 	.short	0x0014


	//----- nvinfo : EIATTR_SW_WAR
	.align		4
.L_39:
        /*006c*/ 	.byte	0x04, 0x36
        /*006e*/ 	.short	(.L_41 - .L_40)
.L_40:
        /*0070*/ 	.word	0x00000008
.L_41:


//--------------------- .nv.callgraph             --------------------------
	.section	.nv.callgraph,"",@"SHT_CUDA_CALLGRAPH"
	.align	4
	.sectionentsize	8
	.align		4
        /*0000*/ 	.word	0x00000000
	.align		4
        /*0004*/ 	.word	0xffffffff
	.align		4
        /*0008*/ 	.word	0x00000000
	.align		4
        /*000c*/ 	.word	0xfffffffe
	.align		4
        /*0010*/ 	.word	0x00000000
	.align		4
        /*0014*/ 	.word	0xfffffffd
	.align		4
        /*0018*/ 	.word	0x00000000
	.align		4
        /*001c*/ 	.word	0xfffffffc


//--------------------- .text._Z18optimizedReductionPfS_j --------------------------
	.section	.text._Z18optimizedReductionPfS_j,"ax",@progbits
	.align	128
        .global         _Z18optimizedReductionPfS_j
        .type           _Z18optimizedReductionPfS_j,@function
        .size           _Z18optimizedReductionPfS_j,(.L_x_6 - _Z18optimizedReductionPfS_j)
        .other          _Z18optimizedReductionPfS_j,@"STO_CUDA_ENTRY STV_DEFAULT"
_Z18optimizedReductionPfS_j:
.text._Z18optimizedReductionPfS_j:
[----:B------:R-:W-:Y:S01]  /*0000*/  LDC R1, c[0x0][0x37c] ;  /* 0x0000df00ff017b82 */ /* 0x000fe20000000800 */
[----:B------:R-:W0:Y:S01]  /*0010*/  S2R R13, SR_CTAID.X ;  /* 0x00000000000d7919 */ /* 0x000e220000002500 */
[----:B------:R-:W1:Y:S01]  /*0020*/  LDCU UR4, c[0x0][0x360] ;  /* 0x00006c00ff0477ac */ /* 0x000e620008000800 */
[----:B------:R-:W2:Y:S01]  /*0030*/  S2R R11, SR_TID.X ;  /* 0x00000000000b7919 */ /* 0x000ea20000002100 */
[----:B------:R-:W3:Y:S01]  /*0040*/  LDCU UR5, c[0x0][0x390] ;  /* 0x00007200ff0577ac */ /* 0x000ee20008000800 */
[----:B------:R-:W4:Y:S01]  /*0050*/  LDCU.64 UR6, c[0x0][0x358] ;  /* 0x00006b00ff0677ac */ /* 0x000f220008000a00 */
[----:B-1----:R-:W-:Y:S02]  /*0060*/  IMAD.U32 R6, RZ, RZ, UR4 ;  /* 0x00000004ff067e24 */ /* 0x002fe4000f8e00ff */
[----:B0-----:R-:W-:-:S04]  /*0070*/  IMAD R0, R13, UR4, RZ ;  /* 0x000000040d007c24 */ /* 0x001fc8000f8e02ff */
[----:B--2---:R-:W-:-:S05]  /*0080*/  IMAD R7, R0, 0x2, R11 ;  /* 0x0000000200077824 */ /* 0x004fca00078e020b */
[C---:B------:R-:W-:Y:S02]  /*0090*/  IADD3 R9, PT, PT, R7.reuse, R6, RZ ;  /* 0x0000000607097210 */ /* 0x040fe40007ffe0ff */
[----:B---3--:R-:W-:Y:S02]  /*00a0*/  ISETP.GE.U32.AND P0, PT, R7, UR5, PT ;  /* 0x0000000507007c0c */ /* 0x008fe4000bf06070 */
[----:B------:R-:W-:-:S11]  /*00b0*/  ISETP.GE.U32.AND P1, PT, R9, UR5, PT ;  /* 0x0000000509007c0c */ /* 0x000fd6000bf26070 */
[----:B------:R-:W0:Y:S08]  /*00c0*/  @!P0 LDC.64 R2, c[0x0][0x388] ;  /* 0x0000e200ff028b82 */ /* 0x000e300000000a00 */
[----:B------:R-:W1:Y:S01]  /*00d0*/  @!P1 LDC.64 R4, c[0x0][0x388] ;  /* 0x0000e200ff049b82 */ /* 0x000e620000000a00 */
[----:B0-----:R-:W-:-:S06]  /*00e0*/  @!P0 IMAD.WIDE.U32 R2, R7, 0x4, R2 ;  /* 0x0000000407028825 */ /* 0x001fcc00078e0002 */
[----:B----4-:R-:W2:Y:S01]  /*00f0*/  @!P0 LDG.E R3, desc[UR6][R2.64] ;  /* 0x0000000602038981 */ /* 0x010ea2000c1e1900 */
[----:B-1----:R-:W-:-:S06]  /*0100*/  @!P1 IMAD.WIDE.U32 R4, R9, 0x4, R4 ;  /* 0x0000000409049825 */ /* 0x002fcc00078e0004 */
[----:B------:R-:W3:Y:S01]  /*0110*/  @!P1 LDG.E R4, desc[UR6][R4.64] ;  /* 0x0000000604049981 */ /* 0x000ee2000c1e1900 */
[----:B------:R-:W0:Y:S01]  /*0120*/  S2UR UR5, SR_CgaCtaId ;  /* 0x00000000000579c3 */ /* 0x000e220000008800 */
[----:B------:R-:W-:Y:S02]  /*0130*/  UMOV UR4, 0x400 ;  /* 0x0000040000047882 */ /* 0x000fe40000000000 */
[----:B0-----:R-:W-:-:S06]  /*0140*/  ULEA UR4, UR5, UR4, 0x18 ;  /* 0x0000000405047291 */ /* 0x001fcc000f8ec0ff */
[----:B------:R-:W-:-:S05]  /*0150*/  LEA R0, R11, UR4, 0x2 ;  /* 0x000000040b007c11 */ /* 0x000fca000f8e10ff */
[----:B------:R-:W-:Y:S01]  /*0160*/  @!P1 IMAD R9, R6, 0x4, R0 ;  /* 0x0000000406099824 */ /* 0x000fe200078e0200 */
[----:B------:R-:W0:Y:S01]  /*0170*/  LDCU UR4, c[0x0][0x390] ;  /* 0x00007200ff0477ac */ /* 0x000e220008000800 */
[----:B--2---:R1:W-:Y:S04]  /*0180*/  @!P0 STS [R0], R3 ;  /* 0x0000000300008388 */ /* 0x0043e80000000800 */
[----:B---3--:R1:W-:Y:S01]  /*0190*/  @!P1 STS [R9], R4 ;  /* 0x0000000409009388 */ /* 0x0083e20000000800 */
[----:B0-----:R-:W-:Y:S06]  /*01a0*/  BAR.SYNC.DEFER_BLOCKING 0x0 ;  /* 0x0000000000007b1d */ /* 0x001fec0000010000 */
.L_x_0:
[----:B------:R-:W-:-:S04]  /*01b0*/  IADD3 R2, PT, PT, R7, R6, RZ ;  /* 0x0000000607027210 */ /* 0x000fc80007ffe0ff */
[----:B------:R-:W-:-:S04]  /*01c0*/  ISETP.GE.U32.AND P0, PT, R2, UR4, PT ;  /* 0x0000000402007c0c */ /* 0x000fc8000bf06070 */
[----:B------:R-:W-:-:S13]  /*01d0*/  ISETP.GE.U32.OR P0, PT, R11, R6, P0 ;  /* 0x000000060b00720c */ /* 0x000fda0000706470 */
[----:B------:R-:W-:Y:S01]  /*01e0*/  @!P0 IMAD R2, R6, 0x4, R0 ;  /* 0x0000000406028824 */ /* 0x000fe200078e0200 */
[----:B-1----:R-:W-:Y:S05]  /*01f0*/  @!P0 LDS R3, [R0] ;  /* 0x0000000000038984 */ /* 0x002fea0000000800 */
[----:B------:R-:W0:Y:S02]  /*0200*/  @!P0 LDS R2, [R2] ;  /* 0x0000000002028984 */ /* 0x000e240000000800 */
[----:B0-----:R-:W-:-:S05]  /*0210*/  @!P0 FADD R3, R2, R3 ;  /* 0x0000000302038221 */ /* 0x001fca0000000000 */
[----:B------:R0:W-:Y:S01]  /*0220*/  @!P0 STS [R0], R3 ;  /* 0x0000000300008388 */ /* 0x0001e20000000800 */
[----:B------:R-:W-:Y:S01]  /*0230*/  BAR.SYNC.DEFER_BLOCKING 0x0 ;  /* 0x0000000000007b1d */ /* 0x000fe20000010000 */
[----:B------:R-:W-:Y:S02]  /*0240*/  ISETP.GT.U32.AND P0, PT, R6, 0x1, PT ;  /* 0x000000010600780c */ /* 0x000fe40003f04070 */
[----:B------:R-:W-:-:S11]  /*0250*/  SHF.R.U32.HI R6, RZ, 0x1, R6 ;  /* 0x00000001ff067819 */ /* 0x000fd60000011606 */
[----:B0-----:R-:W-:Y:S05]  /*0260*/  @P0 BRA `(.L_x_0) ;  /* 0xfffffffc00d00947 */ /* 0x001fea000383ffff */
[----:B------:R-:W-:-:S13]  /*0270*/  ISETP.NE.AND P0, PT, R11, RZ, PT ;  /* 0x000000ff0b00720c */ /* 0x000fda0003f05270 */
[----:B------:R-:W-:Y:S05]  /*0280*/  @P0 EXIT ;  /* 0x000000000000094d */ /* 0x000fea0003800000 */
[----:B------:R-:W0:Y:S01]  /*0290*/  S2UR UR5, SR_CgaCtaId ;  /* 0x00000000000579c3 */ /* 0x000e220000008800 */
[----:B------:R-:W-:-:S07]  /*02a0*/  UMOV UR4, 0x400 ;  /* 0x0000040000047882 */ /* 0x000fce0000000000 */
[----:B------:R-:W1:Y:S01]  /*02b0*/  LDC.64 R2, c[0x0][0x380] ;  /* 0x0000e000ff027b82 */ /* 0x000e620000000a00 */
[----:B0-----:R-:W-:Y:S01]  /*02c0*/  ULEA UR4, UR5, UR4, 0x18 ;  /* 0x0000000405047291 */ /* 0x001fe2000f8ec0ff */
[----:B-1----:R-:W-:-:S08]  /*02d0*/  IMAD.WIDE.U32 R2, R13, 0x4, R2 ;  /* 0x000000040d027825 */ /* 0x002fd000078e0002 */
[----:B------:R-:W0:Y:S04]  /*02e0*/  LDS R5, [UR4] ;  /* 0x00000004ff057984 */ /* 0x000e280008000800 */
[----:B0-----:R-:W-:Y:S01]  /*02f0*/  STG.E desc[UR6][R2.64], R5 ;  /* 0x0000000502007986 */ /* 0x001fe2000c101906 */
[----:B------:R-:W-:Y:S05]  /*0300*/  EXIT ;  /* 0x000000000000794d */ /* 0x000fea0003800000 */
.L_x_1:
[----:B------:R-:W-:-:S00]  /*0310*/  BRA `(.L_x_1) ;  /* 0xfffffffc00fc7947 */ /* 0x000fc0000383ffff */
[----:B------:R-:W-:-:S00]  /*0320*/  NOP ;  /* 0x0000000000007918 */ /* 0x000fc00000000000 */
        /* <DEDUP_REMOVED lines=13> */
.L_x_6:


//--------------------- .text._Z14naiveReductionPfS_j --------------------------
	.section	.text._Z14naiveReductionPfS_j,"ax",@progbits
	.align	128
        .global         _Z14naiveReductionPfS_j
        .type           _Z14naiveReductionPfS_j,@function
        .size           _Z14naiveReductionPfS_j,(.L_x_7 - _Z14naiveReductionPfS_j)
        .other          _Z14naiveReductionPfS_j,@"STO_CUDA_ENTRY STV_DEFAULT"
_Z14naiveReductionPfS_j:
.text._Z14naiveReductionPfS_j:
[----:B------:R-:W-:Y:S01]  /*0000*/  LDC R1, c[0x0][0x37c] ;  /* 0x0000df00ff017b82 */ /* 0x000fe20000000800 */
[----:B------:R-:W0:Y:S07]  /*0010*/  S2R R0, SR_CTAID.X ;  /* 0x0000000000007919 */ /* 0x000e2e0000002500 */
[----:B------:R-:W0:Y:S01]  /*0020*/  LDC R10, c[0x0][0x360] ;  /* 0x0000d800ff0a7b82 */ /* 0x000e220000000800 */
[----:B------:R-:W1:Y:S01]  /*0030*/  LDCU UR4, c[0x0][0x390] ;  /* 0x00007200ff0477ac */ /* 0x000e620008000800 */
[----:B------:R-:W2:Y:S01]  /*0040*/  S2R R11, SR_TID.X ;  /* 0x00000000000b7919 */ /* 0x000ea20000002100 */
[----:B------:R-:W3:Y:S01]  /*0050*/  LDCU.64 UR6, c[0x0][0x358] ;  /* 0x00006b00ff0677ac */ /* 0x000ee20008000a00 */
[----:B0-----:R-:W-:-:S04]  /*0060*/  IMAD R6, R0, R10, RZ ;  /* 0x0000000a00067224 */ /* 0x001fc800078e02ff */
[----:B--2---:R-:W-:-:S04]  /*0070*/  IMAD R7, R6, 0x2, R11 ;  /* 0x0000000206077824 */ /* 0x004fc800078e020b */
[C---:B------:R-:W-:Y:S01]  /*0080*/  IMAD.IADD R9, R7.reuse, 0x1, R10 ;  /* 0x0000000107097824 */ /* 0x040fe200078e020a */
[----:B-1----:R-:W-:-:S04]  /*0090*/  ISETP.GE.U32.AND P0, PT, R7, UR4, PT ;  /* 0x0000000407007c0c */ /* 0x002fc8000bf06070 */
[----:B------:R-:W-:-:S09]  /*00a0*/  ISETP.GE.U32.AND P1, PT, R9, UR4, PT ;  /* 0x0000000409007c0c */ /* 0x000fd2000bf26070 */
[----:B------:R-:W0:Y:S08]  /*00b0*/  @!P0 LDC.64 R2, c[0x0][0x388] ;  /* 0x0000e200ff028b82 */ /* 0x000e300000000a00 */
[----:B------:R-:W1:Y:S01]  /*00c0*/  @!P1 LDC.64 R4, c[0x0][0x388] ;  /* 0x0000e200ff049b82 */ /* 0x000e620000000a00 */
[----:B0-----:R-:W-:-:S06]  /*00d0*/  @!P0 IMAD.WIDE.U32 R2, R7, 0x4, R2 ;  /* 0x0000000407028825 */ /* 0x001fcc00078e0002 */
[----:B---3--:R-:W2:Y:S01]  /*00e0*/  @!P0 LDG.E R2, desc[UR6][R2.64] ;  /* 0x0000000602028981 */ /* 0x008ea2000c1e1900 */
[----:B-1----:R-:W-:-:S06]  /*00f0*/  @!P1 IMAD.WIDE.U32 R4, R9, 0x4, R4 ;  /* 0x0000000409049825 */ /* 0x002fcc00078e0004 */
[----:B------:R0:W3:Y:S01]  /*0100*/  @!P1 LDG.E R4, desc[UR6][R4.64] ;  /* 0x0000000604049981 */ /* 0x0000e2000c1e1900 */
[----:B------:R-:W1:Y:S01]  /*0110*/  S2UR UR5, SR_CgaCtaId ;  /* 0x00000000000579c3 */ /* 0x000e620000008800 */
[----:B------:R-:W-:Y:S02]  /*0120*/  UMOV UR4, 0x400 ;  /* 0x0000040000047882 */ /* 0x000fe40000000000 */
[----:B-1----:R-:W-:-:S06]  /*0130*/  ULEA UR4, UR5, UR4, 0x18 ;  /* 0x0000000405047291 */ /* 0x002fcc000f8ec0ff */
[----:B------:R-:W-:-:S04]  /*0140*/  LEA R7, R11, UR4, 0x2 ;  /* 0x000000040b077c11 */ /* 0x000fc8000f8e10ff */
[-C--:B------:R-:W-:Y:S01]  /*0150*/  @!P1 LEA R9, R10, R7.reuse, 0x2 ;  /* 0x000000070a099211 */ /* 0x080fe200078e10ff */
[----:B------:R-:W-:Y:S01]  /*0160*/  IMAD.MOV.U32 R8, RZ, RZ, 0x1 ;  /* 0x00000001ff087424 */ /* 0x000fe200078e00ff */
[C---:B0-----:R-:W-:Y:S01]  /*0170*/  LEA R5, R11.reuse, R7, 0x2 ;  /* 0x000000070b057211 */ /* 0x041fe200078e10ff */
[----:B------:R-:W-:Y:S01]  /*0180*/  IMAD.SHL.U32 R3, R11, 0x2, RZ ;  /* 0x000000020b037824 */ /* 0x000fe200078e00ff */
[----:B------:R-:W0:Y:S01]  /*0190*/  LDCU UR4, c[0x0][0x390] ;  /* 0x00007200ff0477ac */ /* 0x000e220008000800 */
[----:B--2---:R1:W-:Y:S04]  /*01a0*/  @!P0 STS [R7], R2 ;  /* 0x0000000207008388 */ /* 0x0043e80000000800 */
[----:B---3--:R1:W-:Y:S01]  /*01b0*/  @!P1 STS [R9], R4 ;  /* 0x0000000409009388 */ /* 0x0083e20000000800 */
[----:B0-----:R-:W-:Y:S06]  /*01c0*/  BAR.SYNC.DEFER_BLOCKING 0x0 ;  /* 0x0000000000007b1d */ /* 0x001fec0000010000 */
.L_x_4:
[----:B-1----:R-:W-:Y:S01]  /*01d0*/  VIADD R2, R8, 0xffffffff ;  /* 0xffffffff08027836 */ /* 0x002fe20000000000 */
[----:B------:R-:W-:Y:S04]  /*01e0*/  BSSY.RECONVERGENT B0, `(.L_x_2) ;  /* 0x000000d000007945 */ /* 0x000fe80003800200 */
[----:B------:R-:W-:-:S13]  /*01f0*/  LOP3.LUT P0, RZ, R2, R11, RZ, 0xc0, !PT ;  /* 0x0000000b02ff7212 */ /* 0x000fda000780c0ff */
[----:B0-----:R-:W-:Y:S05]  /*0200*/  @P0 BRA `(.L_x_3) ;  /* 0x0000000000280947 */ /* 0x001fea0003800000 */
[----:B------:R-:W-:-:S05]  /*0210*/  IMAD.IADD R7, R3, 0x1, R8 ;  /* 0x0000000103077824 */ /* 0x000fca00078e0208 */
[----:B------:R-:W-:Y:S02]  /*0220*/  LEA R2, R6, R7, 0x1 ;  /* 0x0000000706027211 */ /* 0x000fe400078e08ff */
[----:B------:R-:W-:Y:S02]  /*0230*/  ISETP.GT.U32.AND P0, PT, R7, 0x3ff, PT ;  /* 0x000003ff0700780c */ /* 0x000fe40003f04070 */
[----:B------:R-:W-:-:S04]  /*0240*/  VIMNMX.U32 R2, PT, PT, R3, R2, !PT ;  /* 0x0000000203027248 */ /* 0x000fc80007fe0000 */
[----:B------:R-:W-:-:S13]  /*0250*/  ISETP.GE.U32.OR P0, PT, R2, UR4, P0 ;  /* 0x0000000402007c0c */ /* 0x000fda0008706470 */
[----:B------:R-:W-:Y:S01]  /*0260*/  @!P0 IMAD R2, R8, 0x4, R5 ;  /* 0x0000000408028824 */ /* 0x000fe200078e0205 */
[----:B------:R-:W-:Y:S05]  /*0270*/  @!P0 LDS R7, [R5] ;  /* 0x0000000005078984 */ /* 0x000fea0000000800 */
[----:B------:R-:W0:Y:S02]  /*0280*/  @!P0 LDS R2, [R2] ;  /* 0x0000000002028984 */ /* 0x000e240000000800 */
[----:B0-----:R-:W-:-:S05]  /*0290*/  @!P0 FADD R4, R2, R7 ;  /* 0x0000000702048221 */ /* 0x001fca0000000000 */
[----:B------:R0:W-:Y:S02]  /*02a0*/  @!P0 STS [R5], R4 ;  /* 0x0000000405008388 */ /* 0x0001e40000000800 */
.L_x_3:
[----:B------:R-:W-:Y:S05]  /*02b0*/  BSYNC.RECONVERGENT B0 ;  /* 0x0000000000007941 */ /* 0x000fea0003800200 */
.L_x_2:
[----:B------:R-:W-:Y:S01]  /*02c0*/  SHF.L.U32 R8, R8, 0x1, RZ ;  /* 0x0000000108087819 */ /* 0x000fe200000006ff */
[----:B------:R-:W-:Y:S03]  /*02d0*/  BAR.SYNC.DEFER_BLOCKING 0x0 ;  /* 0x0000000000007b1d */ /* 0x000fe60000010000 */
[----:B------:R-:W-:-:S13]  /*02e0*/  ISETP.GT.U32.AND P0, PT, R8, R10, PT ;  /* 0x0000000a0800720c */ /* 0x000fda0003f04070 */
[----:B------:R-:W-:Y:S05]  /*02f0*/  @!P0 BRA `(.L_x_4) ;  /* 0xfffffffc00b48947 */ /* 0x000fea000383ffff */
[----:B------:R-:W-:-:S13]  /*0300*/  ISETP.NE.AND P0, PT, R11, RZ, PT ;  /* 0x000000ff0b00720c */ /* 0x000fda0003f05270 */
[----:B------:R-:W0:Y:S01]  /*0310*/  @!P0 S2R R3, SR_CgaCtaId ;  /* 0x0000000000038919 */ /* 0x000e220000008800 */
[----:B------:R-:W-:-:S04]  /*0320*/  @!P0 MOV R2, 0x400 ;  /* 0x0000040000028802 */ /* 0x000fc80000000f00 */
[----:B0-----:R-:W-:Y:S02]  /*0330*/  @!P0 LEA R5, R3, R2, 0x18 ;  /* 0x0000000203058211 */ /* 0x001fe400078ec0ff */
[----:B------:R-:W0:Y:S04]  /*0340*/  @!P0 LDC.64 R2, c[0x0][0x380] ;  /* 0x0000e000ff028b82 */ /* 0x000e280000000a00 */
[----:B------:R-:W1:Y:S01]  /*0350*/  @!P0 LDS R5, [R5] ;  /* 0x0000000005058984 */ /* 0x000e620000000800 */
[----:B0-----:R-:W-:-:S05]  /*0360*/  @!P0 IMAD.WIDE.U32 R2, R0, 0x4, R2 ;  /* 0x0000000400028825 */ /* 0x001fca00078e0002 */
[----:B-1----:R-:W-:Y:S01]  /*0370*/  @!P0 STG.E desc[UR6][R2.64], R5 ;  /* 0x0000000502008986 */ /* 0x002fe2000c101906 */
[----:B------:R-:W-:Y:S06]  /*0380*/  BAR.SYNC.DEFER_BLOCKING 0x0 ;  /* 0x0000000000007b1d */ /* 0x000fec0000010000 */
[----:B------:R-:W-:Y:S05]  /*0390*/  EXIT ;  /* 0x000000000000794d */ /* 0x000fea0003800000 */
.L_x_5:
        /* <DEDUP_REMOVED lines=14> */
.L_x_7:


//--------------------- .nv.shared._Z18optimizedReductionPfS_j --------------------------
	.section	.nv.shared._Z18optimizedReductionPfS_j,"aw",@nobits
	.sectionflags	@""
	.align	4
.nv.shared._Z18optimizedReductionPfS_j:
	.zero		5120


//--------------------- .nv.shared.reserved.0     --------------------------
	.section	.nv.shared.reserved.0,"aw",@nobits
	.weak		__nv_reservedSMEM_offset_0_alias
	.size		__nv_reservedSMEM_offset_0_alias, 0, 64
	.other		__nv_reservedSMEM_offset_0_alias,@"STO_CUDA_RESERVED_SHARED STV_DEFAULT"
__nv_reservedSMEM_offset_0_alias:
	.zero		0
	.zero		64


//--------------------- .nv.shared._Z14naiveReductionPfS_j --------------------------
	.section	.nv.shared._Z14naiveReductionPfS_j,"aw",@nobits
	.sectionflags	@""
	.align	4
.nv.shared._Z14naiveReductionPfS_j:
	.zero		5120


//--------------------- .nv.constant0._Z18optimizedReductionPfS_j --------------------------
	.section	.nv.constant0._Z18optimizedReductionPfS_j,"a",@progbits
	.sectionflags	@""
	.align	4
.nv.constant0._Z18optimizedReductionPfS_j:
	.zero		916


//--------------------- .nv.constant0._Z14naiveReductionPfS_j --------------------------
	.section	.nv.constant0._Z14naiveReductionPfS_j,"a",@progbits
	.sectionflags	@""
	.align	4
.nv.constant0._Z14naiveReductionPfS_j:
	.zero		916


//--------------------- SYMBOLS --------------------------

	.type		.nv.reservedSmem.offset0,@object
	.size		.nv.reservedSmem.offset0,0x4
	.type		.nv.reservedSmem.cap,@object
	.size		.nv.reservedSmem.cap,0x4
